//
// Generated by NVIDIA NVVM Compiler
//
// Compiler Build ID: CL-36424714
// Cuda compilation tools, release 13.0, V13.0.88
// Based on NVVM 20.0.0
//

.version 9.0
.target sm_100
.address_size 64

	// .globl	_Z11nbodyKernelPfS_if

.visible .entry _Z11nbodyKernelPfS_if(
	.param .u64 .ptr .align 1 _Z11nbodyKernelPfS_if_param_0,
	.param .u64 .ptr .align 1 _Z11nbodyKernelPfS_if_param_1,
	.param .u32 _Z11nbodyKernelPfS_if_param_2,
	.param .f32 _Z11nbodyKernelPfS_if_param_3
)
{
	.reg .pred 	%p<9>;
	.reg .b32 	%r<22>;
	.reg .b32 	%f<179>;
	.reg .b64 	%rd<17>;

	ld.param.u64 	%rd7, [_Z11nbodyKernelPfS_if_param_0];
	ld.param.u64 	%rd6, [_Z11nbodyKernelPfS_if_param_1];
	ld.param.u32 	%r11, [_Z11nbodyKernelPfS_if_param_2];
	ld.param.f32 	%f31, [_Z11nbodyKernelPfS_if_param_3];
	cvta.to.global.u64 	%rd1, %rd7;
	mov.u32 	%r12, %ctaid.x;
	mov.u32 	%r13, %ntid.x;
	mov.u32 	%r14, %tid.x;
	mad.lo.s32 	%r1, %r12, %r13, %r14;
	setp.ge.s32 	%p1, %r1, %r11;
	@%p1 bra 	$L__BB0_11;
	mul.lo.s32 	%r2, %r1, 3;
	mul.wide.s32 	%rd8, %r2, 4;
	add.s64 	%rd2, %rd1, %rd8;
	ld.global.f32 	%f1, [%rd2];
	ld.global.f32 	%f2, [%rd2+4];
	ld.global.f32 	%f3, [%rd2+8];
	setp.lt.s32 	%p2, %r11, 1;
	mov.f32 	%f176, 0f00000000;
	mov.f32 	%f177, %f176;
	mov.f32 	%f178, %f176;
	@%p2 bra 	$L__BB0_10;
	and.b32  	%r3, %r11, 3;
	setp.lt.u32 	%p3, %r11, 4;
	mov.f32 	%f178, 0f00000000;
	mov.b32 	%r21, 0;
	mov.f32 	%f177, %f178;
	mov.f32 	%f176, %f178;
	@%p3 bra 	$L__BB0_5;
	and.b32  	%r21, %r11, 2147483644;
	neg.s32 	%r19, %r21;
	add.s64 	%rd16, %rd1, 24;
	mov.f32 	%f178, 0f00000000;
$L__BB0_4:
	.pragma "nounroll";
	ld.global.f32 	%f36, [%rd16+-24];
	sub.f32 	%f37, %f36, %f1;
	ld.global.f32 	%f38, [%rd16+-20];
	sub.f32 	%f39, %f38, %f2;
	ld.global.f32 	%f40, [%rd16+-16];
	sub.f32 	%f41, %f40, %f3;
	mul.f32 	%f42, %f39, %f39;
	fma.rn.f32 	%f43, %f37, %f37, %f42;
	fma.rn.f32 	%f44, %f41, %f41, %f43;
	add.f32 	%f45, %f44, 0f2EDBE6FF;
	sqrt.rn.f32 	%f46, %f45;
	mul.f32 	%f47, %f46, %f46;
	mul.f32 	%f48, %f46, %f47;
	rcp.rn.f32 	%f49, %f48;
	fma.rn.f32 	%f50, %f37, %f49, %f176;
	fma.rn.f32 	%f51, %f39, %f49, %f177;
	fma.rn.f32 	%f52, %f41, %f49, %f178;
	ld.global.f32 	%f53, [%rd16+-12];
	sub.f32 	%f54, %f53, %f1;
	ld.global.f32 	%f55, [%rd16+-8];
	sub.f32 	%f56, %f55, %f2;
	ld.global.f32 	%f57, [%rd16+-4];
	sub.f32 	%f58, %f57, %f3;
	mul.f32 	%f59, %f56, %f56;
	fma.rn.f32 	%f60, %f54, %f54, %f59;
	fma.rn.f32 	%f61, %f58, %f58, %f60;
	add.f32 	%f62, %f61, 0f2EDBE6FF;
	sqrt.rn.f32 	%f63, %f62;
	mul.f32 	%f64, %f63, %f63;
	mul.f32 	%f65, %f63, %f64;
	rcp.rn.f32 	%f66, %f65;
	fma.rn.f32 	%f67, %f54, %f66, %f50;
	fma.rn.f32 	%f68, %f56, %f66, %f51;
	fma.rn.f32 	%f69, %f58, %f66, %f52;
	ld.global.f32 	%f70, [%rd16];
	sub.f32 	%f71, %f70, %f1;
	ld.global.f32 	%f72, [%rd16+4];
	sub.f32 	%f73, %f72, %f2;
	ld.global.f32 	%f74, [%rd16+8];
	sub.f32 	%f75, %f74, %f3;
	mul.f32 	%f76, %f73, %f73;
	fma.rn.f32 	%f77, %f71, %f71, %f76;
	fma.rn.f32 	%f78, %f75, %f75, %f77;
	add.f32 	%f79, %f78, 0f2EDBE6FF;
	sqrt.rn.f32 	%f80, %f79;
	mul.f32 	%f81, %f80, %f80;
	mul.f32 	%f82, %f80, %f81;
	rcp.rn.f32 	%f83, %f82;
	fma.rn.f32 	%f84, %f71, %f83, %f67;
	fma.rn.f32 	%f85, %f73, %f83, %f68;
	fma.rn.f32 	%f86, %f75, %f83, %f69;
	ld.global.f32 	%f87, [%rd16+12];
	sub.f32 	%f88, %f87, %f1;
	ld.global.f32 	%f89, [%rd16+16];
	sub.f32 	%f90, %f89, %f2;
	ld.global.f32 	%f91, [%rd16+20];
	sub.f32 	%f92, %f91, %f3;
	mul.f32 	%f93, %f90, %f90;
	fma.rn.f32 	%f94, %f88, %f88, %f93;
	fma.rn.f32 	%f95, %f92, %f92, %f94;
	add.f32 	%f96, %f95, 0f2EDBE6FF;
	sqrt.rn.f32 	%f97, %f96;
	mul.f32 	%f98, %f97, %f97;
	mul.f32 	%f99, %f97, %f98;
	rcp.rn.f32 	%f100, %f99;
	fma.rn.f32 	%f176, %f88, %f100, %f84;
	fma.rn.f32 	%f177, %f90, %f100, %f85;
	fma.rn.f32 	%f178, %f92, %f100, %f86;
	add.s32 	%r19, %r19, 4;
	add.s64 	%rd16, %rd16, 48;
	setp.ne.s32 	%p4, %r19, 0;
	@%p4 bra 	$L__BB0_4;
$L__BB0_5:
	setp.eq.s32 	%p5, %r3, 0;
	@%p5 bra 	$L__BB0_10;
	setp.eq.s32 	%p6, %r3, 1;
	@%p6 bra 	$L__BB0_8;
	mul.lo.s32 	%r16, %r21, 3;
	mul.wide.u32 	%rd9, %r16, 4;
	add.s64 	%rd10, %rd1, %rd9;
	ld.global.f32 	%f102, [%rd10];
	sub.f32 	%f103, %f102, %f1;
	ld.global.f32 	%f104, [%rd10+4];
	sub.f32 	%f105, %f104, %f2;
	ld.global.f32 	%f106, [%rd10+8];
	sub.f32 	%f107, %f106, %f3;
	mul.f32 	%f108, %f105, %f105;
	fma.rn.f32 	%f109, %f103, %f103, %f108;
	fma.rn.f32 	%f110, %f107, %f107, %f109;
	add.f32 	%f111, %f110, 0f2EDBE6FF;
	sqrt.rn.f32 	%f112, %f111;
	mul.f32 	%f113, %f112, %f112;
	mul.f32 	%f114, %f112, %f113;
	rcp.rn.f32 	%f115, %f114;
	fma.rn.f32 	%f116, %f103, %f115, %f176;
	fma.rn.f32 	%f117, %f105, %f115, %f177;
	fma.rn.f32 	%f118, %f107, %f115, %f178;
	ld.global.f32 	%f119, [%rd10+12];
	sub.f32 	%f120, %f119, %f1;
	ld.global.f32 	%f121, [%rd10+16];
	sub.f32 	%f122, %f121, %f2;
	ld.global.f32 	%f123, [%rd10+20];
	sub.f32 	%f124, %f123, %f3;
	mul.f32 	%f125, %f122, %f122;
	fma.rn.f32 	%f126, %f120, %f120, %f125;
	fma.rn.f32 	%f127, %f124, %f124, %f126;
	add.f32 	%f128, %f127, 0f2EDBE6FF;
	sqrt.rn.f32 	%f129, %f128;
	mul.f32 	%f130, %f129, %f129;
	mul.f32 	%f131, %f129, %f130;
	rcp.rn.f32 	%f132, %f131;
	fma.rn.f32 	%f176, %f120, %f132, %f116;
	fma.rn.f32 	%f177, %f122, %f132, %f117;
	fma.rn.f32 	%f178, %f124, %f132, %f118;
	add.s32 	%r21, %r21, 2;
$L__BB0_8:
	and.b32  	%r17, %r11, 1;
	setp.eq.b32 	%p7, %r17, 1;
	not.pred 	%p8, %p7;
	@%p8 bra 	$L__BB0_10;
	mul.lo.s32 	%r18, %r21, 3;
	mul.wide.u32 	%rd11, %r18, 4;
	add.s64 	%rd12, %rd1, %rd11;
	ld.global.f32 	%f133, [%rd12];
	sub.f32 	%f134, %f133, %f1;
	ld.global.f32 	%f135, [%rd12+4];
	sub.f32 	%f136, %f135, %f2;
	ld.global.f32 	%f137, [%rd12+8];
	sub.f32 	%f138, %f137, %f3;
	mul.f32 	%f139, %f136, %f136;
	fma.rn.f32 	%f140, %f134, %f134, %f139;
	fma.rn.f32 	%f141, %f138, %f138, %f140;
	add.f32 	%f142, %f141, 0f2EDBE6FF;
	sqrt.rn.f32 	%f143, %f142;
	mul.f32 	%f144, %f143, %f143;
	mul.f32 	%f145, %f143, %f144;
	rcp.rn.f32 	%f146, %f145;
	fma.rn.f32 	%f176, %f134, %f146, %f176;
	fma.rn.f32 	%f177, %f136, %f146, %f177;
	fma.rn.f32 	%f178, %f138, %f146, %f178;
$L__BB0_10:
	cvta.to.global.u64 	%rd13, %rd6;
	add.s64 	%rd15, %rd13, %rd8;
	ld.global.f32 	%f147, [%rd15];
	fma.rn.f32 	%f148, %f31, %f176, %f147;
	st.global.f32 	[%rd15], %f148;
	ld.global.f32 	%f149, [%rd15+4];
	fma.rn.f32 	%f150, %f31, %f177, %f149;
	st.global.f32 	[%rd15+4], %f150;
	ld.global.f32 	%f151, [%rd15+8];
	fma.rn.f32 	%f152, %f31, %f178, %f151;
	st.global.f32 	[%rd15+8], %f152;
	ld.global.f32 	%f153, [%rd2];
	fma.rn.f32 	%f154, %f31, %f148, %f153;
	st.global.f32 	[%rd2], %f154;
	ld.global.f32 	%f155, [%rd15+4];
	ld.global.f32 	%f156, [%rd2+4];
	fma.rn.f32 	%f157, %f31, %f155, %f156;
	st.global.f32 	[%rd2+4], %f157;
	ld.global.f32 	%f158, [%rd15+8];
	ld.global.f32 	%f159, [%rd2+8];
	fma.rn.f32 	%f160, %f31, %f158, %f159;
	st.global.f32 	[%rd2+8], %f160;
$L__BB0_11:
	ret;

}


// ===== COMPILED SASS (sm_100) =====

	.target	sm_100

	.elftype	@"ET_EXEC"


//--------------------- .note.nv.tkinfo           --------------------------
	.section	.note.nv.tkinfo,"",@"SHT_NOTE"
	.sectionflags	@"SHF_NOTE_NV_TKINFO"
	.tkinfo
        /*0018*/ 	.word	0x00000002
        /*0030*/ 	.string	""
        /*0030*/ 	.string	"ptxas"
        /*0030*/ 	.string	"Cuda compilation tools, release 13.0, V13.0.88"
        /*0030*/ 	.string	"Build cuda_13.0.r13.0/compiler.36424714_0"
        /*0030*/ 	.string	"-arch sm_100 -m 64 "



//--------------------- .note.nv.cuinfo           --------------------------
	.section	.note.nv.cuinfo,"",@"SHT_NOTE"
	.sectionflags	@"SHF_NOTE_NV_CUINFO"
        /*0018*/ 	.short	0x0002
        /*001a*/ 	.short	0x0064
        /*001c*/ 	.short	0x0082
	.zero		2


//--------------------- .nv.info                  --------------------------
	.section	.nv.info,"",@"SHT_CUDA_INFO"
	.align	4


	//----- nvinfo : EIATTR_REGCOUNT
	.align		4
        /*0000*/ 	.byte	0x04, 0x2f
        /*0002*/ 	.short	(.L_1 - .L_0)
	.align		4
.L_0:
        /*0004*/ 	.word	index@(_Z11nbodyKernelPfS_if)
        /*0008*/ 	.word	0x00000020


	//----- nvinfo : EIATTR_FRAME_SIZE
	.align		4
.L_1:
        /*000c*/ 	.byte	0x04, 0x11
        /*000e*/ 	.short	(.L_3 - .L_2)
	.align		4
.L_2:
        /*0010*/ 	.word	index@($__internal_1_$__cuda_sm20_sqrt_rn_f32_slowpath)
        /*0014*/ 	.word	0x00000000


	//----- nvinfo : EIATTR_FRAME_SIZE
	.align		4
.L_3:
        /*0018*/ 	.byte	0x04, 0x11
        /*001a*/ 	.short	(.L_5 - .L_4)
	.align		4
.L_4:
        /*001c*/ 	.word	index@($__internal_0_$__cuda_sm20_rcp_rn_f32_slowpath)
        /*0020*/ 	.word	0x00000000


	//----- nvinfo : EIATTR_FRAME_SIZE
	.align		4
.L_5:
        /*0024*/ 	.byte	0x04, 0x11
        /*0026*/ 	.short	(.L_7 - .L_6)
	.align		4
.L_6:
        /*0028*/ 	.word	index@(_Z11nbodyKernelPfS_if)
        /*002c*/ 	.word	0x00000000


	//----- nvinfo : EIATTR_MIN_STACK_SIZE
	.align		4
.L_7:
        /*0030*/ 	.byte	0x04, 0x12
        /*0032*/ 	.short	(.L_9 - .L_8)
	.align		4
.L_8:
        /*0034*/ 	.word	index@(_Z11nbodyKernelPfS_if)
        /*0038*/ 	.word	0x00000000
.L_9:


//--------------------- .nv.compat                --------------------------
	.section	.nv.compat,"",@"SHT_CUDA_COMPAT_INFO"
	.align	4
        /*0000*/ 	.byte	0x02, 0x09, 0x00, 0x00, 0x02, 0x02, 0x01, 0x00, 0x02, 0x05, 0x05, 0x00, 0x03, 0x07, 0x01, 0x01
        /*0010*/ 	.byte	0x02, 0x03, 0x00, 0x00, 0x02, 0x06, 0x01, 0x00, 0x04, 0x0b, 0x08, 0x00, 0x01, 0x00, 0x00, 0x00
        /*0020*/ 	.byte	0x00, 0x00, 0x00, 0x00


//--------------------- .nv.info._Z11nbodyKernelPfS_if --------------------------
	.section	.nv.info._Z11nbodyKernelPfS_if,"",@"SHT_CUDA_INFO"
	.sectionflags	@""
	.align	4


	//----- nvinfo : EIATTR_CUDA_API_VERSION
	.align		4
        /*0000*/ 	.byte	0x04, 0x37
        /*0002*/ 	.short	(.L_11 - .L_10)
.L_10:
        /*0004*/ 	.word	0x00000082


	//----- nvinfo : EIATTR_KPARAM_INFO
	.align		4
.L_11:
        /*0008*/ 	.byte	0x04, 0x17
        /*000a*/ 	.short	(.L_13 - .L_12)
.L_12:
        /*000c*/ 	.word	0x00000000
        /*0010*/ 	.short	0x0003
        /*0012*/ 	.short	0x0014
        /*0014*/ 	.byte	0x00, 0xf0, 0x11, 0x00


	//----- nvinfo : EIATTR_KPARAM_INFO
	.align		4
.L_13:
        /*0018*/ 	.byte	0x04, 0x17
        /*001a*/ 	.short	(.L_15 - .L_14)
.L_14:
        /*001c*/ 	.word	0x00000000
        /*0020*/ 	.short	0x0002
        /*0022*/ 	.short	0x0010
        /*0024*/ 	.byte	0x00, 0xf0, 0x11, 0x00


	//----- nvinfo : EIATTR_KPARAM_INFO
	.align		4
.L_15:
        /*0028*/ 	.byte	0x04, 0x17
        /*002a*/ 	.short	(.L_17 - .L_16)
.L_16:
        /*002c*/ 	.word	0x00000000
        /*0030*/ 	.short	0x0001
        /*0032*/ 	.short	0x0008
        /*0034*/ 	.byte	0x00, 0xf5, 0x21, 0x00


	//----- nvinfo : EIATTR_KPARAM_INFO
	.align		4
.L_17:
        /*0038*/ 	.byte	0x04, 0x17
        /*003a*/ 	.short	(.L_19 - .L_18)
.L_18:
        /*003c*/ 	.word	0x00000000
        /*0040*/ 	.short	0x0000
        /*0042*/ 	.short	0x0000
        /*0044*/ 	.byte	0x00, 0xf5, 0x21, 0x00


	//----- nvinfo : EIATTR_SPARSE_MMA_MASK
	.align		4
.L_19:
        /*0048*/ 	.byte	0x03, 0x50
        /*004a*/ 	.short	0x0000


	//----- nvinfo : EIATTR_MAXREG_COUNT
	.align		4
        /*004c*/ 	.byte	0x03, 0x1b
        /*004e*/ 	.short	0x00ff


	//----- nvinfo : EIATTR_MERCURY_ISA_VERSION
	.align		4
        /*0050*/ 	.byte	0x03, 0x5f
        /*0052*/ 	.short	0x0101


	//----- nvinfo : EIATTR_VRC_CTA_INIT_COUNT
	.align		4
        /*0054*/ 	.byte	0x02, 0x4a
	.zero		1
	.zero		1


	//----- nvinfo : EIATTR_EXIT_INSTR_OFFSETS
	.align		4
        /*0058*/ 	.byte	0x04, 0x1c
        /*005a*/ 	.short	(.L_21 - .L_20)


	//   ....[0]....
.L_20:
        /*005c*/ 	.word	0x00000070


	//   ....[1]....
        /*0060*/ 	.word	0x000017c0


	//----- nvinfo : EIATTR_CRS_STACK_SIZE
	.align		4
.L_21:
        /*0064*/ 	.byte	0x04, 0x1e
        /*0066*/ 	.short	(.L_23 - .L_22)
.L_22:
        /*0068*/ 	.word	0x00000000


	//----- nvinfo : EIATTR_CBANK_PARAM_SIZE
	.align		4
.L_23:
        /*006c*/ 	.byte	0x03, 0x19
        /*006e*/ 	.short	0x0018


	//----- nvinfo : EIATTR_PARAM_CBANK
	.align		4
        /*0070*/ 	.byte	0x04, 0x0a
        /*0072*/ 	.short	(.L_25 - .L_24)
	.align		4
.L_24:
        /*0074*/ 	.word	index@(.nv.constant0._Z11nbodyKernelPfS_if)
        /*0078*/ 	.short	0x0380
        /*007a*/ 	.short	0x0018


	//----- nvinfo : EIATTR_SW_WAR
	.align		4
.L_25:
        /*007c*/ 	.byte	0x04, 0x36
        /*007e*/ 	.short	(.L_27 - .L_26)
.L_26:
        /*0080*/ 	.word	0x00000008
.L_27:


//--------------------- .nv.callgraph             --------------------------
	.section	.nv.callgraph,"",@"SHT_CUDA_CALLGRAPH"
	.align	4
	.sectionentsize	8
	.align		4
        /*0000*/ 	.word	0x00000000
	.align		4
        /*0004*/ 	.word	0xffffffff
	.align		4
        /*0008*/ 	.word	0x00000000
	.align		4
        /*000c*/ 	.word	0xfffffffe
	.align		4
        /*0010*/ 	.word	0x00000000
	.align		4
        /*0014*/ 	.word	0xfffffffd
	.align		4
        /*0018*/ 	.word	0x00000000
	.align		4
        /*001c*/ 	.word	0xfffffffc


//--------------------- .text._Z11nbodyKernelPfS_if --------------------------
	.section	.text._Z11nbodyKernelPfS_if,"ax",@progbits
	.align	128
        .global         _Z11nbodyKernelPfS_if
        .type           _Z11nbodyKernelPfS_if,@function
        .size           _Z11nbodyKernelPfS_if,(.L_x_53 - _Z11nbodyKernelPfS_if)
        .other          _Z11nbodyKernelPfS_if,@"STO_CUDA_ENTRY STV_DEFAULT"
_Z11nbodyKernelPfS_if:
.text._Z11nbodyKernelPfS_if:
[----:B------:R-:W-:Y:S01]  /*0000*/  LDC R1, c[0x0][0x37c] ;  /* 0x0000df00ff017b82 */ /* 0x000fe20000000800 */
[----:B------:R-:W0:Y:S07]  /*0010*/  S2R R0, SR_TID.X ;  /* 0x0000000000007919 */ /* 0x000e2e0000002100 */
[----:B------:R-:W0:Y:S01]  /*0020*/  S2UR UR4, SR_CTAID.X ;  /* 0x00000000000479c3 */ /* 0x000e220000002500 */
[----:B------:R-:W1:Y:S07]  /*0030*/  LDCU UR9, c[0x0][0x390] ;  /* 0x00007200ff0977ac */ /* 0x000e6e0008000800 */
[----:B------:R-:W0:Y:S02]  /*0040*/  LDC R3, c[0x0][0x360] ;  /* 0x0000d800ff037b82 */ /* 0x000e240000000800 */
[----:B0-----:R-:W-:-:S05]  /*0050*/  IMAD R3, R3, UR4, R0 ;  /* 0x0000000403037c24 */ /* 0x001fca000f8e0200 */
[----:B-1----:R-:W-:-:S13]  /*0060*/  ISETP.GE.AND P0, PT, R3, UR9, PT ;  /* 0x0000000903007c0c */ /* 0x002fda000bf06270 */
[----:B------:R-:W-:Y:S05]  /*0070*/  @P0 EXIT ;  /* 0x000000000000094d */ /* 0x000fea0003800000 */
[----:B------:R-:W0:Y:S01]  /*0080*/  LDC.64 R16, c[0x0][0x380] ;  /* 0x0000e000ff107b82 */ /* 0x000e220000000a00 */
[----:B------:R-:W-:Y:S01]  /*0090*/  UISETP.GE.AND UP0, UPT, UR9, 0x1, UPT ;  /* 0x000000010900788c */ /* 0x000fe2000bf06270 */
[----:B------:R-:W-:Y:S01]  /*00a0*/  LEA R3, R3, R3, 0x1 ;  /* 0x0000000303037211 */ /* 0x000fe200078e08ff */
[----:B------:R-:W-:Y:S01]  /*00b0*/  HFMA2 R26, -RZ, RZ, 0, 0 ;  /* 0x00000000ff1a7431 */ /* 0x000fe200000001ff */
[----:B------:R-:W-:Y:S01]  /*00c0*/  MOV R11, RZ ;  /* 0x000000ff000b7202 */ /* 0x000fe20000000f00 */
[----:B------:R-:W-:Y:S01]  /*00d0*/  HFMA2 R13, -RZ, RZ, 0, 0 ;  /* 0x00000000ff0d7431 */ /* 0x000fe200000001ff */
[----:B------:R-:W1:Y:S01]  /*00e0*/  LDCU.64 UR10, c[0x0][0x358] ;  /* 0x00006b00ff0a77ac */ /* 0x000e620008000a00 */
[----:B0-----:R-:W-:-:S03]  /*00f0*/  IMAD.WIDE R16, R3, 0x4, R16 ;  /* 0x0000000403107825 */ /* 0x001fc600078e0210 */
[----:B-1----:R-:W-:Y:S05]  /*0100*/  BRA.U !UP0, `(.L_x_0) ;  /* 0x0000001508507547 */ /* 0x002fea000b800000 */
[----:B------:R0:W5:Y:S04]  /*0110*/  LDG.E R4, desc[UR10][R16.64] ;  /* 0x0000000a10047981 */ /* 0x000168000c1e1900 */
[----:B------:R0:W5:Y:S04]  /*0120*/  LDG.E R5, desc[UR10][R16.64+0x4] ;  /* 0x0000040a10057981 */ /* 0x000168000c1e1900 */
[----:B------:R0:W5:Y:S01]  /*0130*/  LDG.E R6, desc[UR10][R16.64+0x8] ;  /* 0x0000080a10067981 */ /* 0x000162000c1e1900 */
[----:B------:R-:W-:Y:S01]  /*0140*/  UISETP.GE.U32.AND UP0, UPT, UR9, 0x4, UPT ;  /* 0x000000040900788c */ /* 0x000fe2000bf06070 */
[----:B------:R-:W-:Y:S01]  /*0150*/  MOV R13, RZ ;  /* 0x000000ff000d7202 */ /* 0x000fe20000000f00 */
[----:B------:R-:W-:Y:S01]  /*0160*/  ULOP3.LUT UR6, UR9, 0x3, URZ, 0xc0, !UPT ;  /* 0x0000000309067892 */ /* 0x000fe2000f8ec0ff */
[----:B------:R-:W-:-:S02]  /*0170*/  MOV R7, RZ ;  /* 0x000000ff00077202 */ /* 0x000fc40000000f00 */
[----:B------:R-:W-:Y:S02]  /*0180*/  MOV R11, RZ ;  /* 0x000000ff000b7202 */ /* 0x000fe40000000f00 */
[----:B------:R-:W-:Y:S02]  /*0190*/  MOV R26, RZ ;  /* 0x000000ff001a7202 */ /* 0x000fe40000000f00 */
[----:B0-----:R-:W-:Y:S05]  /*01a0*/  BRA.U !UP0, `(.L_x_1) ;  /* 0x0000000908e87547 */ /* 0x001fea000b800000 */
[----:B------:R-:W0:Y:S01]  /*01b0*/  LDCU.64 UR4, c[0x0][0x380] ;  /* 0x00007000ff0477ac */ /* 0x000e220008000a00 */
[----:B------:R-:W-:Y:S01]  /*01c0*/  MOV R13, RZ ;  /* 0x000000ff000d7202 */ /* 0x000fe20000000f00 */
[----:B------:R-:W-:-:S04]  /*01d0*/  ULOP3.LUT UR7, UR9, 0x7ffffffc, URZ, 0xc0, !UPT ;  /* 0x7ffffffc09077892 */ /* 0x000fc8000f8ec0ff */
[----:B------:R-:W-:Y:S02]  /*01e0*/  UIADD3 UR8, UPT, UPT, -UR7, URZ, URZ ;  /* 0x000000ff07087290 */ /* 0x000fe4000fffe1ff */
[----:B------:R-:W-:Y:S01]  /*01f0*/  MOV R7, UR7 ;  /* 0x0000000700077c02 */ /* 0x000fe20008000f00 */
[----:B0-----:R-:W-:-:S04]  /*0200*/  UIADD3 UR4, UP0, UPT, UR4, 0x18, URZ ;  /* 0x0000001804047890 */ /* 0x001fc8000ff1e0ff */
[----:B------:R-:W-:Y:S02]  /*0210*/  UIADD3.X UR5, UPT, UPT, URZ, UR5, URZ, UP0, !UPT ;  /* 0x00000005ff057290 */ /* 0x000fe400087fe4ff */
[----:B------:R-:W-:-:S04]  /*0220*/  MOV R14, UR4 ;  /* 0x00000004000e7c02 */ /* 0x000fc80008000f00 */
[----:B------:R-:W-:-:S07]  /*0230*/  MOV R15, UR5 ;  /* 0x00000005000f7c02 */ /* 0x000fce0008000f00 */
.L_x_26:
[----:B------:R-:W2:Y:S04]  /*0240*/  LDG.E R12, desc[UR10][R14.64+-0x14] ;  /* 0xffffec0a0e0c7981 */ /* 0x000ea8000c1e1900 */
[----:B------:R-:W3:Y:S04]  /*0250*/  LDG.E R29, desc[UR10][R14.64+-0x18] ;  /* 0xffffe80a0e1d7981 */ /* 0x000ee8000c1e1900 */
[----:B------:R-:W4:Y:S01]  /*0260*/  LDG.E R9, desc[UR10][R14.64+-0x10] ;  /* 0xfffff00a0e097981 */ /* 0x000f22000c1e1900 */
[----:B------:R-:W-:Y:S01]  /*0270*/  BSSY.RECONVERGENT B0, `(.L_x_2) ;  /* 0x0000014000007945 */ /* 0x000fe20003800200 */
[----:B--2--5:R-:W-:Y:S01]  /*0280*/  FADD R12, -R5, R12 ;  /* 0x0000000c050c7221 */ /* 0x024fe20000000100 */
[----:B---3--:R-:W-:-:S03]  /*0290*/  FADD R29, -R4, R29 ;  /* 0x0000001d041d7221 */ /* 0x008fc60000000100 */
[----:B------:R-:W-:Y:S01]  /*02a0*/  FMUL R0, R12, R12 ;  /* 0x0000000c0c007220 */ /* 0x000fe20000400000 */
[----:B----4-:R-:W-:-:S03]  /*02b0*/  FADD R10, -R6, R9 ;  /* 0x00000009060a7221 */ /* 0x010fc60000000100 */
[----:B------:R-:W-:-:S04]  /*02c0*/  FFMA R9, R29, R29, R0 ;  /* 0x0000001d1d097223 */ /* 0x000fc80000000000 */
[----:B------:R-:W-:-:S04]  /*02d0*/  FFMA R9, R10, R10, R9 ;  /* 0x0000000a0a097223 */ /* 0x000fc80000000009 */
[----:B------:R-:W-:-:S04]  /*02e0*/  FADD R8, R9, 1.00000001335143196e-10 ;  /* 0x2edbe6ff09087421 */ /* 0x000fc80000000000 */
[----:B------:R0:W1:Y:S01]  /*02f0*/  MUFU.RSQ R9, R8 ;  /* 0x0000000800097308 */ /* 0x0000620000001400 */
[----:B------:R-:W-:-:S04]  /*0300*/  IADD3 R0, PT, PT, R8, -0xd000000, RZ ;  /* 0xf300000008007810 */ /* 0x000fc80007ffe0ff */
[----:B------:R-:W-:-:S13]  /*0310*/  ISETP.GT.U32.AND P0, PT, R0, 0x727fffff, PT ;  /* 0x727fffff0000780c */ /* 0x000fda0003f04070 */
[----:B01----:R-:W-:Y:S05]  /*0320*/  @!P0 BRA `(.L_x_3) ;  /* 0x0000000000108947 */ /* 0x003fea0003800000 */
[----:B------:R-:W-:Y:S02]  /*0330*/  MOV R2, R8 ;  /* 0x0000000800027202 */ /* 0x000fe40000000f00 */
[----:B------:R-:W-:-:S07]  /*0340*/  MOV R0, 0x360 ;  /* 0x0000036000007802 */ /* 0x000fce0000000f00 */
[----:B------:R-:W-:Y:S05]  /*0350*/  CALL.REL.NOINC `($__internal_1_$__cuda_sm20_sqrt_rn_f32_slowpath) ;  /* 0x0000001400f07944 */ /* 0x000fea0003c00000 */
[----:B------:R-:W-:Y:S05]  /*0360*/  BRA `(.L_x_4) ;  /* 0x0000000000107947 */ /* 0x000fea0003800000 */
.L_x_3:
[----:B------:R-:W-:Y:S01]  /*0370*/  FMUL.FTZ R23, R8, R9 ;  /* 0x0000000908177220 */ /* 0x000fe20000410000 */
[----:B------:R-:W-:-:S03]  /*0380*/  FMUL.FTZ R2, R9, 0.5 ;  /* 0x3f00000009027820 */ /* 0x000fc60000410000 */
[----:B------:R-:W-:-:S04]  /*0390*/  FFMA R0, -R23, R23, R8 ;  /* 0x0000001717007223 */ /* 0x000fc80000000108 */
[----:B------:R-:W-:-:S07]  /*03a0*/  FFMA R23, R0, R2, R23 ;  /* 0x0000000200177223 */ /* 0x000fce0000000017 */
.L_x_4:
[----:B------:R-:W-:Y:S05]  /*03b0*/  BSYNC.RECONVERGENT B0 ;  /* 0x0000000000007941 */ /* 0x000fea0003800200 */
.L_x_2:
[-C--:B------:R-:W-:Y:S01]  /*03c0*/  FMUL R0, R23, R23.reuse ;  /* 0x0000001717007220 */ /* 0x080fe20000400000 */
[----:B------:R-:W-:Y:S03]  /*03d0*/  BSSY.RECONVERGENT B0, `(.L_x_5) ;  /* 0x000000e000007945 */ /* 0x000fe60003800200 */
[----:B------:R-:W-:-:S05]  /*03e0*/  FMUL R2, R0, R23 ;  /* 0x0000001700027220 */ /* 0x000fca0000400000 */
[----:B------:R-:W-:-:S04]  /*03f0*/  IADD3 R0, PT, PT, R2, 0x1800000, RZ ;  /* 0x0180000002007810 */ /* 0x000fc80007ffe0ff */
[----:B------:R-:W-:-:S04]  /*0400*/  LOP3.LUT R0, R0, 0x7f800000, RZ, 0xc0, !PT ;  /* 0x7f80000000007812 */ /* 0x000fc800078ec0ff */
[----:B------:R-:W-:-:S13]  /*0410*/  ISETP.GT.U32.AND P0, PT, R0, 0x1ffffff, PT ;  /* 0x01ffffff0000780c */ /* 0x000fda0003f04070 */
[----:B------:R-:W-:Y:S05]  /*0420*/  @P0 BRA `(.L_x_6) ;  /* 0x0000000000100947 */ /* 0x000fea0003800000 */
[----:B------:R-:W-:Y:S02]  /*0430*/  MOV R0, R2 ;  /* 0x0000000200007202 */ /* 0x000fe40000000f00 */
[----:B------:R-:W-:-:S07]  /*0440*/  MOV R2, 0x460 ;  /* 0x0000046000027802 */ /* 0x000fce0000000f00 */
[----:B------:R-:W-:Y:S05]  /*0450*/  CALL.REL.NOINC `($__internal_0_$__cuda_sm20_rcp_rn_f32_slowpath) ;  /* 0x0000001000dc7944 */ /* 0x000fea0003c00000 */
[----:B------:R-:W-:Y:S05]  /*0460*/  BRA `(.L_x_7) ;  /* 0x0000000000107947 */ /* 0x000fea0003800000 */
.L_x_6:
[----:B------:R-:W0:Y:S02]  /*0470*/  MUFU.RCP R21, R2 ;  /* 0x0000000200157308 */ /* 0x000e240000001000 */
[----:B0-----:R-:W-:-:S04]  /*0480*/  FFMA R0, R2, R21, -1 ;  /* 0xbf80000002007423 */ /* 0x001fc80000000015 */
[----:B------:R-:W-:-:S04]  /*0490*/  FADD.FTZ R0, -R0, -RZ ;  /* 0x800000ff00007221 */ /* 0x000fc80000010100 */
[----:B------:R-:W-:-:S07]  /*04a0*/  FFMA R21, R21, R0, R21 ;  /* 0x0000000015157223 */ /* 0x000fce0000000015 */
.L_x_7:
[----:B------:R-:W-:Y:S05]  /*04b0*/  BSYNC.RECONVERGENT B0 ;  /* 0x0000000000007941 */ /* 0x000fea0003800200 */
.L_x_5:
[----:B------:R-:W2:Y:S04]  /*04c0*/  LDG.E R8, desc[UR10][R14.64+-0x8] ;  /* 0xfffff80a0e087981 */ /* 0x000ea8000c1e1900 */
[----:B------:R-:W3:Y:S04]  /*04d0*/  LDG.E R25, desc[UR10][R14.64+-0xc] ;  /* 0xfffff40a0e197981 */ /* 0x000ee8000c1e1900 */
[----:B------:R-:W4:Y:S01]  /*04e0*/  LDG.E R9, desc[UR10][R14.64+-0x4] ;  /* 0xfffffc0a0e097981 */ /* 0x000f22000c1e1900 */
[----:B------:R-:W-:Y:S01]  /*04f0*/  BSSY.RECONVERGENT B0, `(.L_x_8) ;  /* 0x0000017000007945 */ /* 0x000fe20003800200 */
[-C--:B------:R-:W-:Y:S01]  /*0500*/  FFMA R26, R29, R21.reuse, R26 ;  /* 0x000000151d1a7223 */ /* 0x080fe2000000001a */
[-C--:B------:R-:W-:Y:S01]  /*0510*/  FFMA R11, R12, R21.reuse, R11 ;  /* 0x000000150c0b7223 */ /* 0x080fe2000000000b */
[----:B------:R-:W-:Y:S01]  /*0520*/  FFMA R10, R10, R21, R13 ;  /* 0x000000150a0a7223 */ /* 0x000fe2000000000d */
[----:B--2---:R-:W-:Y:S01]  /*0530*/  FADD R8, -R5, R8 ;  /* 0x0000000805087221 */ /* 0x004fe20000000100 */
        /* <DEDUP_REMOVED lines=14> */
.L_x_9:
[----:B------:R-:W-:Y:S01]  /*0620*/  FMUL.FTZ R23, R18, R19 ;  /* 0x0000001312177220 */ /* 0x000fe20000410000 */
[----:B------:R-:W-:-:S03]  /*0630*/  FMUL.FTZ R2, R19, 0.5 ;  /* 0x3f00000013027820 */ /* 0x000fc60000410000 */
[----:B------:R-:W-:-:S04]  /*0640*/  FFMA R0, -R23, R23, R18 ;  /* 0x0000001717007223 */ /* 0x000fc80000000112 */
[----:B------:R-:W-:-:S07]  /*0650*/  FFMA R23, R0, R2, R23 ;  /* 0x0000000200177223 */ /* 0x000fce0000000017 */
.L_x_10:
[----:B------:R-:W-:Y:S05]  /*0660*/  BSYNC.RECONVERGENT B0 ;  /* 0x0000000000007941 */ /* 0x000fea0003800200 */
.L_x_8:
        /* <DEDUP_REMOVED lines=11> */
.L_x_12:
[----:B------:R-:W0:Y:S02]  /*0720*/  MUFU.RCP R21, R2 ;  /* 0x0000000200157308 */ /* 0x000e240000001000 */
[----:B0-----:R-:W-:-:S04]  /*0730*/  FFMA R0, R2, R21, -1 ;  /* 0xbf80000002007423 */ /* 0x001fc80000000015 */
[----:B------:R-:W-:-:S04]  /*0740*/  FADD.FTZ R0, -R0, -RZ ;  /* 0x800000ff00007221 */ /* 0x000fc80000010100 */
[----:B------:R-:W-:-:S07]  /*0750*/  FFMA R21, R21, R0, R21 ;  /* 0x0000000015157223 */ /* 0x000fce0000000015 */
.L_x_13:
[----:B------:R-:W-:Y:S05]  /*0760*/  BSYNC.RECONVERGENT B0 ;  /* 0x0000000000007941 */ /* 0x000fea0003800200 */
.L_x_11:
        /* <DEDUP_REMOVED lines=22> */
.L_x_15:
[----:B------:R-:W-:Y:S01]  /*08d0*/  FMUL.FTZ R23, R20, R19 ;  /* 0x0000001314177220 */ /* 0x000fe20000410000 */
[----:B------:R-:W-:-:S03]  /*08e0*/  FMUL.FTZ R2, R19, 0.5 ;  /* 0x3f00000013027820 */ /* 0x000fc60000410000 */
[----:B------:R-:W-:-:S04]  /*08f0*/  FFMA R0, -R23, R23, R20 ;  /* 0x0000001717007223 */ /* 0x000fc80000000114 */
[----:B------:R-:W-:-:S07]  /*0900*/  FFMA R23, R0, R2, R23 ;  /* 0x0000000200177223 */ /* 0x000fce0000000017 */
.L_x_16:
[----:B------:R-:W-:Y:S05]  /*0910*/  BSYNC.RECONVERGENT B0 ;  /* 0x0000000000007941 */ /* 0x000fea0003800200 */
.L_x_14:
        /* <DEDUP_REMOVED lines=11> */
.L_x_18:
[----:B------:R-:W0:Y:S02]  /*09d0*/  MUFU.RCP R21, R2 ;  /* 0x0000000200157308 */ /* 0x000e240000001000 */
[----:B0-----:R-:W-:-:S04]  /*09e0*/  FFMA R0, R2, R21, -1 ;  /* 0xbf80000002007423 */ /* 0x001fc80000000015 */
[----:B------:R-:W-:-:S04]  /*09f0*/  FADD.FTZ R0, -R0, -RZ ;  /* 0x800000ff00007221 */ /* 0x000fc80000010100 */
[----:B------:R-:W-:-:S07]  /*0a00*/  FFMA R21, R21, R0, R21 ;  /* 0x0000000015157223 */ /* 0x000fce0000000015 */
.L_x_19:
[----:B------:R-:W-:Y:S05]  /*0a10*/  BSYNC.RECONVERGENT B0 ;  /* 0x0000000000007941 */ /* 0x000fea0003800200 */
.L_x_17:
        /* <DEDUP_REMOVED lines=22> */
.L_x_21:
[----:B------:R-:W-:Y:S01]  /*0b80*/  FMUL.FTZ R23, R20, R19 ;  /* 0x0000001314177220 */ /* 0x000fe20000410000 */
[----:B------:R-:W-:-:S03]  /*0b90*/  FMUL.FTZ R2, R19, 0.5 ;  /* 0x3f00000013027820 */ /* 0x000fc60000410000 */
[----:B------:R-:W-:-:S04]  /*0ba0*/  FFMA R0, -R23, R23, R20 ;  /* 0x0000001717007223 */ /* 0x000fc80000000114 */
[----:B------:R-:W-:-:S07]  /*0bb0*/  FFMA R23, R0, R2, R23 ;  /* 0x0000000200177223 */ /* 0x000fce0000000017 */
.L_x_22:
[----:B------:R-:W-:Y:S05]  /*0bc0*/  BSYNC.RECONVERGENT B0 ;  /* 0x0000000000007941 */ /* 0x000fea0003800200 */
.L_x_20:
        /* <DEDUP_REMOVED lines=11> */
.L_x_24:
[----:B------:R-:W0:Y:S02]  /*0c80*/  MUFU.RCP R21, R2 ;  /* 0x0000000200157308 */ /* 0x000e240000001000 */
[----:B0-----:R-:W-:-:S04]  /*0c90*/  FFMA R0, R2, R21, -1 ;  /* 0xbf80000002007423 */ /* 0x001fc80000000015 */
[----:B------:R-:W-:-:S04]  /*0ca0*/  FADD.FTZ R0, -R0, -RZ ;  /* 0x800000ff00007221 */ /* 0x000fc80000010100 */
[----:B------:R-:W-:-:S07]  /*0cb0*/  FFMA R21, R21, R0, R21 ;  /* 0x0000000015157223 */ /* 0x000fce0000000015 */
.L_x_25:
[----:B------:R-:W-:Y:S05]  /*0cc0*/  BSYNC.RECONVERGENT B0 ;  /* 0x0000000000007941 */ /* 0x000fea0003800200 */
.L_x_23:
[----:B------:R-:W-:Y:S01]  /*0cd0*/  UIADD3 UR8, UPT, UPT, UR8, 0x4, URZ ;  /* 0x0000000408087890 */ /* 0x000fe2000fffe0ff */
[----:B------:R-:W-:Y:S01]  /*0ce0*/  IADD3 R14, P0, PT, R14, 0x30, RZ ;  /* 0x000000300e0e7810 */ /* 0x000fe20007f1e0ff */
[-C--:B------:R-:W-:Y:S01]  /*0cf0*/  FFMA R26, R10, R21.reuse, R13 ;  /* 0x000000150a1a7223 */ /* 0x080fe2000000000d */
[-C--:B------:R-:W-:Y:S01]  /*0d00*/  FFMA R11, R8, R21.reuse, R11 ;  /* 0x00000015080b7223 */ /* 0x080fe2000000000b */
[----:B------:R-:W-:Y:S01]  /*0d10*/  UISETP.NE.AND UP0, UPT, UR8, URZ, UPT ;  /* 0x000000ff0800728c */ /* 0x000fe2000bf05270 */
[----:B------:R-:W-:Y:S01]  /*0d20*/  FFMA R13, R25, R21, R18 ;  /* 0x00000015190d7223 */ /* 0x000fe20000000012 */
[----:B------:R-:W-:-:S07]  /*0d30*/  IADD3.X R15, PT, PT, RZ, R15, RZ, P0, !PT ;  /* 0x0000000fff0f7210 */ /* 0x000fce00007fe4ff */
[----:B------:R-:W-:Y:S05]  /*0d40*/  BRA.U UP0, `(.L_x_26) ;  /* 0xfffffff5003c7547 */ /* 0x000fea000b83ffff */
.L_x_1:
[----:B------:R-:W-:-:S09]  /*0d50*/  UISETP.NE.AND UP0, UPT, UR6, URZ, UPT ;  /* 0x000000ff0600728c */ /* 0x000fd2000bf05270 */
[----:B------:R-:W-:Y:S05]  /*0d60*/  BRA.U !UP0, `(.L_x_0) ;  /* 0x0000000908387547 */ /* 0x000fea000b800000 */
[----:B------:R-:W-:-:S09]  /*0d70*/  UISETP.NE.AND UP0, UPT, UR6, 0x1, UPT ;  /* 0x000000010600788c */ /* 0x000fd2000bf05270 */
[----:B------:R-:W-:Y:S05]  /*0d80*/  BRA.U !UP0, `(.L_x_27) ;  /* 0x0000000508687547 */ /* 0x000fea000b800000 */
[----:B------:R-:W0:Y:S01]  /*0d90*/  LDC.64 R8, c[0x0][0x380] ;  /* 0x0000e000ff087b82 */ /* 0x000e220000000a00 */
[----:B------:R-:W-:-:S05]  /*0da0*/  LEA R15, R7, R7, 0x1 ;  /* 0x00000007070f7211 */ /* 0x000fca00078e08ff */
[----:B0-----:R-:W-:-:S05]  /*0db0*/  IMAD.WIDE.U32 R8, R15, 0x4, R8 ;  /* 0x000000040f087825 */ /* 0x001fca00078e0008 */
        /* <DEDUP_REMOVED lines=19> */
.L_x_29:
[----:B------:R-:W-:Y:S01]  /*0ef0*/  FMUL.FTZ R23, R10, R19 ;  /* 0x000000130a177220 */ /* 0x000fe20000410000 */
[----:B------:R-:W-:-:S03]  /*0f00*/  FMUL.FTZ R2, R19, 0.5 ;  /* 0x3f00000013027820 */ /* 0x000fc60000410000 */
[----:B------:R-:W-:-:S04]  /*0f10*/  FFMA R0, -R23, R23, R10 ;  /* 0x0000001717007223 */ /* 0x000fc8000000010a */
[----:B------:R-:W-:-:S07]  /*0f20*/  FFMA R23, R0, R2, R23 ;  /* 0x0000000200177223 */ /* 0x000fce0000000017 */
.L_x_30:
[----:B------:R-:W-:Y:S05]  /*0f30*/  BSYNC.RECONVERGENT B0 ;  /* 0x0000000000007941 */ /* 0x000fea0003800200 */
.L_x_28:
        /* <DEDUP_REMOVED lines=11> */
.L_x_32:
[----:B------:R-:W0:Y:S02]  /*0ff0*/  MUFU.RCP R21, R2 ;  /* 0x0000000200157308 */ /* 0x000e240000001000 */
[----:B0-----:R-:W-:-:S04]  /*1000*/  FFMA R0, R2, R21, -1 ;  /* 0xbf80000002007423 */ /* 0x001fc80000000015 */
[----:B------:R-:W-:-:S04]  /*1010*/  FADD.FTZ R0, -R0, -RZ ;  /* 0x800000ff00007221 */ /* 0x000fc80000010100 */
[----:B------:R-:W-:-:S07]  /*1020*/  FFMA R21, R21, R0, R21 ;  /* 0x0000000015157223 */ /* 0x000fce0000000015 */
.L_x_33:
[----:B------:R-:W-:Y:S05]  /*1030*/  BSYNC.RECONVERGENT B0 ;  /* 0x0000000000007941 */ /* 0x000fea0003800200 */
.L_x_31:
[----:B------:R-:W2:Y:S04]  /*1040*/  LDG.E R0, desc[UR10][R8.64+0x10] ;  /* 0x0000100a08007981 */ /* 0x000ea8000c1e1900 */
[----:B------:R-:W3:Y:S04]  /*1050*/  LDG.E R19, desc[UR10][R8.64+0xc] ;  /* 0x00000c0a08137981 */ /* 0x000ee8000c1e1900 */
[----:B------:R2:W4:Y:S01]  /*1060*/  LDG.E R23, desc[UR10][R8.64+0x14] ;  /* 0x0000140a08177981 */ /* 0x000522000c1e1900 */
        /* <DEDUP_REMOVED lines=19> */
.L_x_35:
[----:B------:R-:W-:Y:S01]  /*11a0*/  FMUL.FTZ R23, R18, R19 ;  /* 0x0000001312177220 */ /* 0x000fe20000410000 */
[----:B------:R-:W-:-:S03]  /*11b0*/  FMUL.FTZ R2, R19, 0.5 ;  /* 0x3f00000013027820 */ /* 0x000fc60000410000 */
[----:B------:R-:W-:-:S04]  /*11c0*/  FFMA R0, -R23, R23, R18 ;  /* 0x0000001717007223 */ /* 0x000fc80000000112 */
[----:B------:R-:W-:-:S07]  /*11d0*/  FFMA R23, R0, R2, R23 ;  /* 0x0000000200177223 */ /* 0x000fce0000000017 */
.L_x_36:
[----:B------:R-:W-:Y:S05]  /*11e0*/  BSYNC.RECONVERGENT B0 ;  /* 0x0000000000007941 */ /* 0x000fea0003800200 */
.L_x_34:
        /* <DEDUP_REMOVED lines=11> */
.L_x_38:
[----:B------:R-:W0:Y:S02]  /*12a0*/  MUFU.RCP R21, R2 ;  /* 0x0000000200157308 */ /* 0x000e240000001000 */
[----:B0-----:R-:W-:-:S04]  /*12b0*/  FFMA R0, R2, R21, -1 ;  /* 0xbf80000002007423 */ /* 0x001fc80000000015 */
[----:B------:R-:W-:-:S04]  /*12c0*/  FADD.FTZ R0, -R0, -RZ ;  /* 0x800000ff00007221 */ /* 0x000fc80000010100 */
[----:B------:R-:W-:-:S07]  /*12d0*/  FFMA R21, R21, R0, R21 ;  /* 0x0000000015157223 */ /* 0x000fce0000000015 */
.L_x_39:
[----:B------:R-:W-:Y:S05]  /*12e0*/  BSYNC.RECONVERGENT B0 ;  /* 0x0000000000007941 */ /* 0x000fea0003800200 */
.L_x_37:
[-C--:B------:R-:W-:Y:S01]  /*12f0*/  FFMA R26, R10, R21.reuse, R15 ;  /* 0x000000150a1a7223 */ /* 0x080fe2000000000f */
[-C--:B------:R-:W-:Y:S01]  /*1300*/  FFMA R11, R9, R21.reuse, R14 ;  /* 0x00000015090b7223 */ /* 0x080fe2000000000e */
[----:B------:R-:W-:Y:S01]  /*1310*/  FFMA R13, R8, R21, R13 ;  /* 0x00000015080d7223 */ /* 0x000fe2000000000d */
[----:B------:R-:W-:-:S07]  /*1320*/  IADD3 R7, PT, PT, R7, 0x2, RZ ;  /* 0x0000000207077810 */ /* 0x000fce0007ffe0ff */
.L_x_27:
[----:B------:R-:W0:Y:S02]  /*1330*/  LDCU UR4, c[0x0][0x390] ;  /* 0x00007200ff0477ac */ /* 0x000e240008000800 */
[----:B0-----:R-:W-:-:S04]  /*1340*/  ULOP3.LUT UR4, UR4, 0x1, URZ, 0xc0, !UPT ;  /* 0x0000000104047892 */ /* 0x001fc8000f8ec0ff */
[----:B------:R-:W-:-:S09]  /*1350*/  UISETP.NE.U32.AND UP0, UPT, UR4, 0x1, UPT ;  /* 0x000000010400788c */ /* 0x000fd2000bf05070 */
[----:B------:R-:W-:Y:S05]  /*1360*/  BRA.U UP0, `(.L_x_0) ;  /* 0x0000000100b87547 */ /* 0x000fea000b800000 */
        /* <DEDUP_REMOVED lines=22> */
.L_x_41:
[----:B------:R-:W-:Y:S01]  /*14d0*/  FMUL.FTZ R23, R4, R7 ;  /* 0x0000000704177220 */ /* 0x000fe20000410000 */
[----:B------:R-:W-:-:S03]  /*14e0*/  FMUL.FTZ R2, R7, 0.5 ;  /* 0x3f00000007027820 */ /* 0x000fc60000410000 */
[----:B------:R-:W-:-:S04]  /*14f0*/  FFMA R0, -R23, R23, R4 ;  /* 0x0000001717007223 */ /* 0x000fc80000000104 */
[----:B------:R-:W-:-:S07]  /*1500*/  FFMA R23, R0, R2, R23 ;  /* 0x0000000200177223 */ /* 0x000fce0000000017 */
.L_x_42:
[----:B------:R-:W-:Y:S05]  /*1510*/  BSYNC.RECONVERGENT B0 ;  /* 0x0000000000007941 */ /* 0x000fea0003800200 */
.L_x_40:
        /* <DEDUP_REMOVED lines=11> */
.L_x_44:
[----:B------:R-:W0:Y:S02]  /*15d0*/  MUFU.RCP R21, R2 ;  /* 0x0000000200157308 */ /* 0x000e240000001000 */
[----:B0-----:R-:W-:-:S04]  /*15e0*/  FFMA R0, R2, R21, -1 ;  /* 0xbf80000002007423 */ /* 0x001fc80000000015 */
[----:B------:R-:W-:-:S04]  /*15f0*/  FADD.FTZ R0, -R0, -RZ ;  /* 0x800000ff00007221 */ /* 0x000fc80000010100 */
[----:B------:R-:W-:-:S07]  /*1600*/  FFMA R21, R21, R0, R21 ;  /* 0x0000000015157223 */ /* 0x000fce0000000015 */
.L_x_45:
[----:B------:R-:W-:Y:S05]  /*1610*/  BSYNC.RECONVERGENT B0 ;  /* 0x0000000000007941 */ /* 0x000fea0003800200 */
.L_x_43:
[-C--:B------:R-:W-:Y:S01]  /*1620*/  FFMA R26, R5, R21.reuse, R26 ;  /* 0x00000015051a7223 */ /* 0x080fe2000000001a */
[-C--:B------:R-:W-:Y:S01]  /*1630*/  FFMA R11, R8, R21.reuse, R11 ;  /* 0x00000015080b7223 */ /* 0x080fe2000000000b */
[----:B------:R-:W-:-:S07]  /*1640*/  FFMA R13, R6, R21, R13 ;  /* 0x00000015060d7223 */ /* 0x000fce000000000d */
.L_x_0:
[----:B-----5:R-:W0:Y:S01]  /*1650*/  LDC.64 R4, c[0x0][0x388] ;  /* 0x0000e200ff047b82 */ /* 0x020e220000000a00 */
[----:B------:R-:W1:Y:S01]  /*1660*/  LDCU UR4, c[0x0][0x394] ;  /* 0x00007280ff0477ac */ /* 0x000e620008000800 */
[----:B0-----:R-:W-:-:S05]  /*1670*/  IMAD.WIDE R2, R3, 0x4, R4 ;  /* 0x0000000403027825 */ /* 0x001fca00078e0204 */
[----:B------:R-:W1:Y:S04]  /*1680*/  LDG.E R0, desc[UR10][R2.64+0x4] ;  /* 0x0000040a02007981 */ /* 0x000e68000c1e1900 */
[----:B------:R-:W2:Y:S04]  /*1690*/  LDG.E R4, desc[UR10][R2.64+0x8] ;  /* 0x0000080a02047981 */ /* 0x000ea8000c1e1900 */
[----:B------:R-:W3:Y:S01]  /*16a0*/  LDG.E R5, desc[UR10][R2.64] ;  /* 0x0000000a02057981 */ /* 0x000ee2000c1e1900 */
[----:B-1----:R-:W-:Y:S01]  /*16b0*/  FFMA R11, R11, UR4, R0 ;  /* 0x000000040b0b7c23 */ /* 0x002fe20008000000 */
[----:B--2---:R-:W-:-:S04]  /*16c0*/  FFMA R13, R13, UR4, R4 ;  /* 0x000000040d0d7c23 */ /* 0x004fc80008000004 */
[----:B------:R-:W-:Y:S01]  /*16d0*/  STG.E desc[UR10][R2.64+0x4], R11 ;  /* 0x0000040b02007986 */ /* 0x000fe2000c10190a */
[----:B---3--:R-:W-:-:S03]  /*16e0*/  FFMA R5, R26, UR4, R5 ;  /* 0x000000041a057c23 */ /* 0x008fc60008000005 */
[----:B------:R-:W-:Y:S04]  /*16f0*/  STG.E desc[UR10][R2.64+0x8], R13 ;  /* 0x0000080d02007986 */ /* 0x000fe8000c10190a */
[----:B------:R-:W-:Y:S04]  /*1700*/  STG.E desc[UR10][R2.64], R5 ;  /* 0x0000000502007986 */ /* 0x000fe8000c10190a */
[----:B------:R-:W2:Y:S04]  /*1710*/  LDG.E R0, desc[UR10][R16.64] ;  /* 0x0000000a10007981 */ /* 0x000ea8000c1e1900 */
[----:B------:R-:W3:Y:S04]  /*1720*/  LDG.E R9, desc[UR10][R16.64+0x4] ;  /* 0x0000040a10097981 */ /* 0x000ee8000c1e1900 */
[----:B------:R-:W4:Y:S01]  /*1730*/  LDG.E R15, desc[UR10][R16.64+0x8] ;  /* 0x0000080a100f7981 */ /* 0x000f22000c1e1900 */
[----:B--2---:R-:W-:-:S05]  /*1740*/  FFMA R7, R5, UR4, R0 ;  /* 0x0000000405077c23 */ /* 0x004fca0008000000 */
[----:B------:R-:W-:Y:S04]  /*1750*/  STG.E desc[UR10][R16.64], R7 ;  /* 0x0000000710007986 */ /* 0x000fe8000c10190a */
[----:B------:R-:W3:Y:S02]  /*1760*/  LDG.E R0, desc[UR10][R2.64+0x4] ;  /* 0x0000040a02007981 */ /* 0x000ee4000c1e1900 */
[----:B---3--:R-:W-:-:S05]  /*1770*/  FFMA R9, R0, UR4, R9 ;  /* 0x0000000400097c23 */ /* 0x008fca0008000009 */
[----:B------:R-:W-:Y:S04]  /*1780*/  STG.E desc[UR10][R16.64+0x4], R9 ;  /* 0x0000040910007986 */ /* 0x000fe8000c10190a */
[----:B------:R-:W4:Y:S02]  /*1790*/  LDG.E R0, desc[UR10][R2.64+0x8] ;  /* 0x0000080a02007981 */ /* 0x000f24000c1e1900 */
[----:B----4-:R-:W-:-:S05]  /*17a0*/  FFMA R15, R0, UR4, R15 ;  /* 0x00000004000f7c23 */ /* 0x010fca000800000f */
[----:B------:R-:W-:Y:S01]  /*17b0*/  STG.E desc[UR10][R16.64+0x8], R15 ;  /* 0x0000080f10007986 */ /* 0x000fe2000c10190a */
[----:B------:R-:W-:Y:S05]  /*17c0*/  EXIT ;  /* 0x000000000000794d */ /* 0x000fea0003800000 */
        .weak           $__internal_0_$__cuda_sm20_rcp_rn_f32_slowpath
        .type           $__internal_0_$__cuda_sm20_rcp_rn_f32_slowpath,@function
        .size           $__internal_0_$__cuda_sm20_rcp_rn_f32_slowpath,($__internal_1_$__cuda_sm20_sqrt_rn_f32_slowpath - $__internal_0_$__cuda_sm20_rcp_rn_f32_slowpath)
$__internal_0_$__cuda_sm20_rcp_rn_f32_slowpath:
[----:B------:R-:W-:Y:S01]  /*17d0*/  SHF.L.U32 R19, R0, 0x1, RZ ;  /* 0x0000000100137819 */ /* 0x000fe200000006ff */
[----:B------:R-:W-:Y:S03]  /*17e0*/  BSSY.RECONVERGENT B1, `(.L_x_46) ;  /* 0x0000030000017945 */ /* 0x000fe60003800200 */
[----:B------:R-:W-:-:S04]  /*17f0*/  SHF.R.U32.HI R19, RZ, 0x18, R19 ;  /* 0x00000018ff137819 */ /* 0x000fc80000011613 */
[----:B------:R-:W-:-:S13]  /*1800*/  ISETP.NE.U32.AND P0, PT, R19, RZ, PT ;  /* 0x000000ff1300720c */ /* 0x000fda0003f05070 */
[----:B------:R-:W-:Y:S05]  /*1810*/  @P0 BRA `(.L_x_47) ;  /* 0x0000000000280947 */ /* 0x000fea0003800000 */
[----:B------:R-:W-:-:S04]  /*1820*/  SHF.L.U32 R19, R0, 0x1, RZ ;  /* 0x0000000100137819 */ /* 0x000fc800000006ff */
[----:B------:R-:W-:-:S13]  /*1830*/  ISETP.NE.AND P0, PT, R19, RZ, PT ;  /* 0x000000ff1300720c */ /* 0x000fda0003f05270 */
[----:B------:R-:W-:Y:S01]  /*1840*/  @P0 FFMA R20, R0, 1.84467440737095516160e+19, RZ ;  /* 0x5f80000000140823 */ /* 0x000fe200000000ff */
[----:B------:R-:W-:Y:S08]  /*1850*/  @!P0 MUFU.RCP R21, R0 ;  /* 0x0000000000158308 */ /* 0x000ff00000001000 */
[----:B------:R-:W0:Y:S02]  /*1860*/  @P0 MUFU.RCP R19, R20 ;  /* 0x0000001400130308 */ /* 0x000e240000001000 */
[----:B0-----:R-:W-:-:S04]  /*1870*/  @P0 FFMA R22, R20, R19, -1 ;  /* 0xbf80000014160423 */ /* 0x001fc80000000013 */
[----:B------:R-:W-:-:S04]  /*1880*/  @P0 FADD.FTZ R22, -R22, -RZ ;  /* 0x800000ff16160221 */ /* 0x000fc80000010100 */
[----:B------:R-:W-:-:S04]  /*1890*/  @P0 FFMA R22, R19, R22, R19 ;  /* 0x0000001613160223 */ /* 0x000fc80000000013 */
[----:B------:R-:W-:Y:S01]  /*18a0*/  @P0 FFMA R21, R22, 1.84467440737095516160e+19, RZ ;  /* 0x5f80000016150823 */ /* 0x000fe200000000ff */
[----:B------:R-:W-:Y:S06]  /*18b0*/  BRA `(.L_x_48) ;  /* 0x0000000000887947 */ /* 0x000fec0003800000 */
.L_x_47:
[----:B------:R-:W-:-:S04]  /*18c0*/  IADD3 R20, PT, PT, R19, -0xfd, RZ ;  /* 0xffffff0313147810 */ /* 0x000fc80007ffe0ff */
[----:B------:R-:W-:-:S13]  /*18d0*/  ISETP.GT.U32.AND P0, PT, R20, 0x1, PT ;  /* 0x000000011400780c */ /* 0x000fda0003f04070 */
[----:B------:R-:W-:Y:S05]  /*18e0*/  @P0 BRA `(.L_x_49) ;  /* 0x0000000000780947 */ /* 0x000fea0003800000 */
[----:B------:R-:W-:Y:S01]  /*18f0*/  LOP3.LUT R28, R0, 0x7fffff, RZ, 0xc0, !PT ;  /* 0x007fffff001c7812 */ /* 0x000fe200078ec0ff */
[----:B------:R-:W-:Y:S01]  /*1900*/  HFMA2 R23, -RZ, RZ, 0, 1.78813934326171875e-07 ;  /* 0x00000003ff177431 */ /* 0x000fe200000001ff */
[----:B------:R-:W-:Y:S02]  /*1910*/  IADD3 R19, PT, PT, R19, -0xfc, RZ ;  /* 0xffffff0413137810 */ /* 0x000fe40007ffe0ff */
[----:B------:R-:W-:-:S04]  /*1920*/  LOP3.LUT R28, R28, 0x3f800000, RZ, 0xfc, !PT ;  /* 0x3f8000001c1c7812 */ /* 0x000fc800078efcff */
[----:B------:R-:W0:Y:S01]  /*1930*/  MUFU.RCP R22, R28 ;  /* 0x0000001c00167308 */ /* 0x000e220000001000 */
[----:B------:R-:W-:Y:S01]  /*1940*/  SHF.L.U32 R23, R23, R20, RZ ;  /* 0x0000001417177219 */ /* 0x000fe200000006ff */
[----:B0-----:R-:W-:-:S04]  /*1950*/  FFMA R27, R28, R22, -1 ;  /* 0xbf8000001c1b7423 */ /* 0x001fc80000000016 */
[----:B------:R-:W-:-:S04]  /*1960*/  FADD.FTZ R27, -R27, -RZ ;  /* 0x800000ff1b1b7221 */ /* 0x000fc80000010100 */
[CCC-:B------:R-:W-:Y:S01]  /*1970*/  FFMA.RM R21, R22.reuse, R27.reuse, R22.reuse ;  /* 0x0000001b16157223 */ /* 0x1c0fe20000004016 */
[----:B------:R-:W-:-:S04]  /*1980*/  FFMA.RP R22, R22, R27, R22 ;  /* 0x0000001b16167223 */ /* 0x000fc80000008016 */
[C---:B------:R-:W-:Y:S02]  /*1990*/  LOP3.LUT R24, R21.reuse, 0x7fffff, RZ, 0xc0, !PT ;  /* 0x007fffff15187812 */ /* 0x040fe400078ec0ff */
[----:B------:R-:W-:Y:S02]  /*19a0*/  FSETP.NEU.FTZ.AND P0, PT, R21, R22, PT ;  /* 0x000000161500720b */ /* 0x000fe40003f1d000 */
[----:B------:R-:W-:Y:S02]  /*19b0*/  LOP3.LUT R24, R24, 0x800000, RZ, 0xfc, !PT ;  /* 0x0080000018187812 */ /* 0x000fe400078efcff */
[----:B------:R-:W-:Y:S02]  /*19c0*/  SEL R21, RZ, 0xffffffff, !P0 ;  /* 0xffffffffff157807 */ /* 0x000fe40004000000 */
[----:B------:R-:W-:Y:S02]  /*19d0*/  LOP3.LUT R23, R23, R24, RZ, 0xc0, !PT ;  /* 0x0000001817177212 */ /* 0x000fe400078ec0ff */
[----:B------:R-:W-:-:S02]  /*19e0*/  IADD3 R21, PT, PT, -R21, RZ, RZ ;  /* 0x000000ff15157210 */ /* 0x000fc40007ffe1ff */
[-C--:B------:R-:W-:Y:S02]  /*19f0*/  SHF.R.U32.HI R23, RZ, R20.reuse, R23 ;  /* 0x00000014ff177219 */ /* 0x080fe40000011617 */
[--C-:B------:R-:W-:Y:S02]  /*1a00*/  LOP3.LUT P1, RZ, R21, R20, R24.reuse, 0xf8, !PT ;  /* 0x0000001415ff7212 */ /* 0x100fe4000782f818 */
[C---:B------:R-:W-:Y:S02]  /*1a10*/  LOP3.LUT P0, RZ, R23.reuse, 0x1, RZ, 0xc0, !PT ;  /* 0x0000000117ff7812 */ /* 0x040fe4000780c0ff */
[----:B------:R-:W-:Y:S02]  /*1a20*/  LOP3.LUT P2, RZ, R23, 0x2, RZ, 0xc0, !PT ;  /* 0x0000000217ff7812 */ /* 0x000fe4000784c0ff */
[----:B------:R-:W-:Y:S02]  /*1a30*/  SHF.R.U32.HI R19, RZ, R19, R24 ;  /* 0x00000013ff137219 */ /* 0x000fe40000011618 */
[----:B------:R-:W-:-:S02]  /*1a40*/  PLOP3.LUT P0, PT, P0, P1, P2, 0xe0, 0x0 ;  /* 0x000000000000781c */ /* 0x000fc40000703c20 */
[----:B------:R-:W-:Y:S02]  /*1a50*/  LOP3.LUT P1, RZ, R0, 0x7fffff, RZ, 0xc0, !PT ;  /* 0x007fffff00ff7812 */ /* 0x000fe4000782c0ff */
[----:B------:R-:W-:-:S04]  /*1a60*/  SEL R20, RZ, 0x1, !P0 ;  /* 0x00000001ff147807 */ /* 0x000fc80004000000 */
[----:B------:R-:W-:-:S04]  /*1a70*/  IADD3 R20, PT, PT, -R20, RZ, RZ ;  /* 0x000000ff14147210 */ /* 0x000fc80007ffe1ff */
[----:B------:R-:W-:-:S13]  /*1a80*/  ISETP.GE.AND P0, PT, R20, RZ, PT ;  /* 0x000000ff1400720c */ /* 0x000fda0003f06270 */
[----:B------:R-:W-:-:S04]  /*1a90*/  @!P0 IADD3 R19, PT, PT, R19, 0x1, RZ ;  /* 0x0000000113138810 */ /* 0x000fc80007ffe0ff */
[----:B------:R-:W-:-:S04]  /*1aa0*/  @!P1 SHF.L.U32 R19, R19, 0x1, RZ ;  /* 0x0000000113139819 */ /* 0x000fc800000006ff */
[----:B------:R-:W-:Y:S01]  /*1ab0*/  LOP3.LUT R21, R19, 0x80000000, R0, 0xf8, !PT ;  /* 0x8000000013157812 */ /* 0x000fe200078ef800 */
[----:B------:R-:W-:Y:S06]  /*1ac0*/  BRA `(.L_x_48) ;  /* 0x0000000000047947 */ /* 0x000fec0003800000 */
.L_x_49:
[----:B------:R0:W1:Y:S02]  /*1ad0*/  MUFU.RCP R21, R0 ;  /* 0x0000000000157308 */ /* 0x0000640000001000 */
.L_x_48:
[----:B------:R-:W-:Y:S05]  /*1ae0*/  BSYNC.RECONVERGENT B1 ;  /* 0x0000000000017941 */ /* 0x000fea0003800200 */
.L_x_46:
[----:B------:R-:W-:Y:S01]  /*1af0*/  HFMA2 R23, -RZ, RZ, 0, 0 ;  /* 0x00000000ff177431 */ /* 0x000fe200000001ff */
[----:B------:R-:W-:-:S04]  /*1b00*/  MOV R22, R2 ;  /* 0x0000000200167202 */ /* 0x000fc80000000f00 */
[----:B01----:R-:W-:Y:S05]  /*1b10*/  RET.REL.NODEC R22 `(_Z11nbodyKernelPfS_if) ;  /* 0xffffffe416387950 */ /* 0x003fea0003c3ffff */
        .weak           $__internal_1_$__cuda_sm20_sqrt_rn_f32_slowpath
        .type           $__internal_1_$__cuda_sm20_sqrt_rn_f32_slowpath,@function
        .size           $__internal_1_$__cuda_sm20_sqrt_rn_f32_slowpath,(.L_x_53 - $__internal_1_$__cuda_sm20_sqrt_rn_f32_slowpath)
$__internal_1_$__cuda_sm20_sqrt_rn_f32_slowpath:
[----:B------:R-:W-:-:S13]  /*1b20*/  LOP3.LUT P0, RZ, R2, 0x7fffffff, RZ, 0xc0, !PT ;  /* 0x7fffffff02ff7812 */ /* 0x000fda000780c0ff */
[----:B------:R-:W-:Y:S01]  /*1b30*/  @!P0 MOV R23, R2 ;  /* 0x0000000200178202 */ /* 0x000fe20000000f00 */
[----:B------:R-:W-:Y:S06]  /*1b40*/  @!P0 BRA `(.L_x_50) ;  /* 0x0000000000408947 */ /* 0x000fec0003800000 */
[----:B------:R-:W-:-:S13]  /*1b50*/  FSETP.GEU.FTZ.AND P0, PT, R2, RZ, PT ;  /* 0x000000ff0200720b */ /* 0x000fda0003f1e000 */
[----:B------:R-:W-:Y:S01]  /*1b60*/  @!P0 MOV R23, 0x7fffffff ;  /* 0x7fffffff00178802 */ /* 0x000fe20000000f00 */
[----:B------:R-:W-:Y:S06]  /*1b70*/  @!P0 BRA `(.L_x_50) ;  /* 0x0000000000348947 */ /* 0x000fec0003800000 */
[----:B------:R-:W-:-:S13]  /*1b80*/  FSETP.GTU.FTZ.AND P0, PT, |R2|, +INF , PT ;  /* 0x7f8000000200780b */ /* 0x000fda0003f1c200 */
[----:B------:R-:W-:Y:S01]  /*1b90*/  @P0 FADD.FTZ R23, R2, 1 ;  /* 0x3f80000002170421 */ /* 0x000fe20000010000 */
[----:B------:R-:W-:Y:S06]  /*1ba0*/  @P0 BRA `(.L_x_50) ;  /* 0x0000000000280947 */ /* 0x000fec0003800000 */
[----:B------:R-:W-:-:S13]  /*1bb0*/  FSETP.NEU.FTZ.AND P0, PT, |R2|, +INF , PT ;  /* 0x7f8000000200780b */ /* 0x000fda0003f1d200 */
[----:B------:R-:W-:Y:S01]  /*1bc0*/  @P0 FFMA R22, R2, 1.84467440737095516160e+19, RZ ;  /* 0x5f80000002160823 */ /* 0x000fe200000000ff */
[----:B------:R-:W-:-:S03]  /*1bd0*/  @!P0 MOV R23, R2 ;  /* 0x0000000200178202 */ /* 0x000fc60000000f00 */
[----:B------:R-:W0:Y:S02]  /*1be0*/  @P0 MUFU.RSQ R19, R22 ;  /* 0x0000001600130308 */ /* 0x000e240000001400 */
[----:B0-----:R-:W-:Y:S01]  /*1bf0*/  @P0 FMUL.FTZ R21, R22, R19 ;  /* 0x0000001316150220 */ /* 0x001fe20000410000 */
[----:B------:R-:W-:-:S03]  /*1c00*/  @P0 FMUL.FTZ R19, R19, 0.5 ;  /* 0x3f00000013130820 */ /* 0x000fc60000410000 */
[----:B------:R-:W-:-:S04]  /*1c10*/  @P0 FADD.FTZ R20, -R21, -RZ ;  /* 0x800000ff15140221 */ /* 0x000fc80000010100 */
[----:B------:R-:W-:-:S04]  /*1c20*/  @P0 FFMA R20, R21, R20, R22 ;  /* 0x0000001415140223 */ /* 0x000fc80000000016 */
[----:B------:R-:W-:-:S04]  /*1c30*/  @P0 FFMA R19, R20, R19, R21 ;  /* 0x0000001314130223 */ /* 0x000fc80000000015 */
[----:B------:R-:W-:-:S07]  /*1c40*/  @P0 FMUL.FTZ R23, R19, 2.3283064365386962891e-10 ;  /* 0x2f80000013170820 */ /* 0x000fce0000410000 */
.L_x_50:
[----:B------:R-:W-:Y:S01]  /*1c50*/  HFMA2 R21, -RZ, RZ, 0, 0 ;  /* 0x00000000ff157431 */ /* 0x000fe200000001ff */
[----:B------:R-:W-:-:S04]  /*1c60*/  MOV R20, R0 ;  /* 0x0000000000147202 */ /* 0x000fc80000000f00 */
[----:B------:R-:W-:Y:S05]  /*1c70*/  RET.REL.NODEC R20 `(_Z11nbodyKernelPfS_if) ;  /* 0xffffffe014e07950 */ /* 0x000fea0003c3ffff */
.L_x_51:
[----:B------:R-:W-:-:S00]  /*1c80*/  BRA `(.L_x_51) ;  /* 0xfffffffc00fc7947 */ /* 0x000fc0000383ffff */
[----:B------:R-:W-:-:S00]  /*1c90*/  NOP ;  /* 0x0000000000007918 */ /* 0x000fc00000000000 */
        /* <DEDUP_REMOVED lines=14> */
.L_x_53:


//--------------------- .nv.shared.reserved.0     --------------------------
	.section	.nv.shared.reserved.0,"aw",@nobits
	.weak		__nv_reservedSMEM_offset_0_alias
	.size		__nv_reservedSMEM_offset_0_alias, 0, 64
	.other		__nv_reservedSMEM_offset_0_alias,@"STO_CUDA_RESERVED_SHARED STV_DEFAULT"
__nv_reservedSMEM_offset_0_alias:
	.zero		0
	.zero		64


//--------------------- .nv.constant0._Z11nbodyKernelPfS_if --------------------------
	.section	.nv.constant0._Z11nbodyKernelPfS_if,"a",@progbits
	.sectionflags	@""
	.align	4
.nv.constant0._Z11nbodyKernelPfS_if:
	.zero		920


//--------------------- SYMBOLS --------------------------

	.type		.nv.reservedSmem.offset0,@object
	.size		.nv.reservedSmem.offset0,0x4
